	.headerflags	@"EF_CUDA_TEXMODE_UNIFIED EF_CUDA_64BIT_ADDRESS EF_CUDA_ACCELERATORS EF_CUDA_SM90 EF_CUDA_VIRTUAL_SM(EF_CUDA_SM90)"
	.elftype	@"ET_EXEC"


//--------------------- .nv.info                  --------------------------
	.section	.nv.info,"",@"SHT_CUDA_INFO"
	.align	4


	//----- nvinfo : EIATTR_REGCOUNT
	.align		4
        /*0000*/ 	.byte	0x04, 0x2f
        /*0002*/ 	.short	(.L_3 - .L_2)
	.align		4
.L_2:
        /*0004*/ 	.word	index@(triton_poi_fused__native_batch_norm_legit_no_training_add_avg_pool2d_cat_4)
        /*0008*/ 	.word	0x00000027


	//----- nvinfo : EIATTR_MIN_STACK_SIZE
	.align		4
.L_3:
        /*000c*/ 	.byte	0x04, 0x12
        /*000e*/ 	.short	(.L_5 - .L_4)
	.align		4
.L_4:
        /*0010*/ 	.word	index@(triton_poi_fused__native_batch_norm_legit_no_training_add_avg_pool2d_cat_4)
        /*0014*/ 	.word	0x00000000


	//----- nvinfo : EIATTR_FRAME_SIZE
	.align		4
.L_5:
        /*0018*/ 	.byte	0x04, 0x11
        /*001a*/ 	.short	(.L_7 - .L_6)
	.align		4
.L_6:
        /*001c*/ 	.word	index@(triton_poi_fused__native_batch_norm_legit_no_training_add_avg_pool2d_cat_4)
        /*0020*/ 	.word	0x00000000


	//----- nvinfo : EIATTR_MIN_STACK_SIZE
	.align		4
.L_7:
        /*0024*/ 	.byte	0x04, 0x12
        /*0026*/ 	.short	(.L_9 - .L_8)
	.align		4
.L_8:
        /*0028*/ 	.word	index@(triton_poi_fused__native_batch_norm_legit_no_training_add_avg_pool2d_cat_4)
        /*002c*/ 	.word	0x00000000
.L_9:


//--------------------- .nv.info.triton_poi_fused__native_batch_norm_legit_no_training_add_avg_pool2d_cat_4 --------------------------
	.section	.nv.info.triton_poi_fused__native_batch_norm_legit_no_training_add_avg_pool2d_cat_4,"",@"SHT_CUDA_INFO"
	.sectionflags	@""
	.align	4


	//----- nvinfo : EIATTR_CUDA_API_VERSION
	.align		4
        /*0000*/ 	.byte	0x04, 0x37
        /*0002*/ 	.short	(.L_11 - .L_10)
.L_10:
        /*0004*/ 	.word	0x0000007c


	//----- nvinfo : EIATTR_KPARAM_INFO
	.align		4
.L_11:
        /*0008*/ 	.byte	0x04, 0x17
        /*000a*/ 	.short	(.L_13 - .L_12)
.L_12:
        /*000c*/ 	.word	0x00000000
        /*0010*/ 	.short	0x000b
        /*0012*/ 	.short	0x0058
        /*0014*/ 	.byte	0x00, 0xf0, 0x11, 0x00


	//----- nvinfo : EIATTR_KPARAM_INFO
	.align		4
.L_13:
        /*0018*/ 	.byte	0x04, 0x17
        /*001a*/ 	.short	(.L_15 - .L_14)
.L_14:
        /*001c*/ 	.word	0x00000000
        /*0020*/ 	.short	0x000a
        /*0022*/ 	.short	0x0050
        /*0024*/ 	.byte	0x00, 0xf4, 0x21, 0x00


	//----- nvinfo : EIATTR_KPARAM_INFO
	.align		4
.L_15:
        /*0028*/ 	.byte	0x04, 0x17
        /*002a*/ 	.short	(.L_17 - .L_16)
.L_16:
        /*002c*/ 	.word	0x00000000
        /*0030*/ 	.short	0x0009
        /*0032*/ 	.short	0x0048
        /*0034*/ 	.byte	0x00, 0xf4, 0x21, 0x00


	//----- nvinfo : EIATTR_KPARAM_INFO
	.align		4
.L_17:
        /*0038*/ 	.byte	0x04, 0x17
        /*003a*/ 	.short	(.L_19 - .L_18)
.L_18:
        /*003c*/ 	.word	0x00000000
        /*0040*/ 	.short	0x0008
        /*0042*/ 	.short	0x0040
        /*0044*/ 	.byte	0x00, 0xf4, 0x21, 0x00


	//----- nvinfo : EIATTR_KPARAM_INFO
	.align		4
.L_19:
        /*0048*/ 	.byte	0x04, 0x17
        /*004a*/ 	.short	(.L_21 - .L_20)
.L_20:
        /*004c*/ 	.word	0x00000000
        /*0050*/ 	.short	0x0007
        /*0052*/ 	.short	0x0038
        /*0054*/ 	.byte	0x00, 0xf4, 0x21, 0x00


	//----- nvinfo : EIATTR_KPARAM_INFO
	.align		4
.L_21:
        /*0058*/ 	.byte	0x04, 0x17
        /*005a*/ 	.short	(.L_23 - .L_22)
.L_22:
        /*005c*/ 	.word	0x00000000
        /*0060*/ 	.short	0x0006
        /*0062*/ 	.short	0x0030
        /*0064*/ 	.byte	0x00, 0xf4, 0x21, 0x00


	//----- nvinfo : EIATTR_KPARAM_INFO
	.align		4
.L_23:
        /*0068*/ 	.byte	0x04, 0x17
        /*006a*/ 	.short	(.L_25 - .L_24)
.L_24:
        /*006c*/ 	.word	0x00000000
        /*0070*/ 	.short	0x0005
        /*0072*/ 	.short	0x0028
        /*0074*/ 	.byte	0x00, 0xf4, 0x21, 0x00


	//----- nvinfo : EIATTR_KPARAM_INFO
	.align		4
.L_25:
        /*0078*/ 	.byte	0x04, 0x17
        /*007a*/ 	.short	(.L_27 - .L_26)
.L_26:
        /*007c*/ 	.word	0x00000000
        /*0080*/ 	.short	0x0004
        /*0082*/ 	.short	0x0020
        /*0084*/ 	.byte	0x00, 0xf4, 0x21, 0x00


	//----- nvinfo : EIATTR_KPARAM_INFO
	.align		4
.L_27:
        /*0088*/ 	.byte	0x04, 0x17
        /*008a*/ 	.short	(.L_29 - .L_28)
.L_28:
        /*008c*/ 	.word	0x00000000
        /*0090*/ 	.short	0x0003
        /*0092*/ 	.short	0x0018
        /*0094*/ 	.byte	0x00, 0xf4, 0x21, 0x00


	//----- nvinfo : EIATTR_KPARAM_INFO
	.align		4
.L_29:
        /*0098*/ 	.byte	0x04, 0x17
        /*009a*/ 	.short	(.L_31 - .L_30)
.L_30:
        /*009c*/ 	.word	0x00000000
        /*00a0*/ 	.short	0x0002
        /*00a2*/ 	.short	0x0010
        /*00a4*/ 	.byte	0x00, 0xf4, 0x21, 0x00


	//----- nvinfo : EIATTR_KPARAM_INFO
	.align		4
.L_31:
        /*00a8*/ 	.byte	0x04, 0x17
        /*00aa*/ 	.short	(.L_33 - .L_32)
.L_32:
        /*00ac*/ 	.word	0x00000000
        /*00b0*/ 	.short	0x0001
        /*00b2*/ 	.short	0x0008
        /*00b4*/ 	.byte	0x00, 0xf4, 0x21, 0x00


	//----- nvinfo : EIATTR_KPARAM_INFO
	.align		4
.L_33:
        /*00b8*/ 	.byte	0x04, 0x17
        /*00ba*/ 	.short	(.L_35 - .L_34)
.L_34:
        /*00bc*/ 	.word	0x00000000
        /*00c0*/ 	.short	0x0000
        /*00c2*/ 	.short	0x0000
        /*00c4*/ 	.byte	0x00, 0xf4, 0x21, 0x00


	//----- nvinfo : EIATTR_SPARSE_MMA_MASK
	.align		4
.L_35:
        /*00c8*/ 	.byte	0x03, 0x50
        /*00ca*/ 	.short	0x0000


	//----- nvinfo : EIATTR_MAXREG_COUNT
	.align		4
        /*00cc*/ 	.byte	0x03, 0x1b
        /*00ce*/ 	.short	0x00ff


	//----- nvinfo : EIATTR_EXIT_INSTR_OFFSETS
	.align		4
        /*00d0*/ 	.byte	0x04, 0x1c
        /*00d2*/ 	.short	(.L_37 - .L_36)


	//   ....[0]....
.L_36:
        /*00d4*/ 	.word	0x00000f60


	//   ....[1]....
        /*00d8*/ 	.word	0x00000f80


	//----- nvinfo : EIATTR_REQNTID
	.align		4
.L_37:
        /*00dc*/ 	.byte	0x04, 0x10
        /*00de*/ 	.short	(.L_39 - .L_38)
.L_38:
        /*00e0*/ 	.word	0x00000080
        /*00e4*/ 	.word	0x00000001
        /*00e8*/ 	.word	0x00000001


	//----- nvinfo : EIATTR_CBANK_PARAM_SIZE
	.align		4
.L_39:
        /*00ec*/ 	.byte	0x03, 0x19
        /*00ee*/ 	.short	0x005c


	//----- nvinfo : EIATTR_PARAM_CBANK
	.align		4
        /*00f0*/ 	.byte	0x04, 0x0a
        /*00f2*/ 	.short	(.L_41 - .L_40)
	.align		4
.L_40:
        /*00f4*/ 	.word	index@(.nv.constant0.triton_poi_fused__native_batch_norm_legit_no_training_add_avg_pool2d_cat_4)
        /*00f8*/ 	.short	0x0210
        /*00fa*/ 	.short	0x005c


	//----- nvinfo : EIATTR_SW_WAR
	.align		4
.L_41:
        /*00fc*/ 	.byte	0x04, 0x36
        /*00fe*/ 	.short	(.L_43 - .L_42)
.L_42:
        /*0100*/ 	.word	0x00000008
.L_43:


//--------------------- .nv.callgraph             --------------------------
	.section	.nv.callgraph,"",@"SHT_CUDA_CALLGRAPH"
	.align	4
	.sectionentsize	8
	.align		4
        /*0000*/ 	.word	0x00000000
	.align		4
        /*0004*/ 	.word	0xffffffff
	.align		4
        /*0008*/ 	.word	0x00000000
	.align		4
        /*000c*/ 	.word	0xfffffffe
	.align		4
        /*0010*/ 	.word	0x00000000
	.align		4
        /*0014*/ 	.word	0xfffffffd
	.align		4
        /*0018*/ 	.word	0x00000000
	.align		4
        /*001c*/ 	.word	0xfffffffc


//--------------------- .nv.constant4             --------------------------
	.section	.nv.constant4,"a",@progbits
	.align	8
	.align		8
.nv.constant4:
        /*0000*/ 	.dword	_$_str
	.align		8
        /*0008*/ 	.dword	_$_str_$_2


//--------------------- .text.triton_poi_fused__native_batch_norm_legit_no_training_add_avg_pool2d_cat_4 --------------------------
	.section	.text.triton_poi_fused__native_batch_norm_legit_no_training_add_avg_pool2d_cat_4,"ax",@progbits
	.align	128
        .global         triton_poi_fused__native_batch_norm_legit_no_training_add_avg_pool2d_cat_4
        .type           triton_poi_fused__native_batch_norm_legit_no_training_add_avg_pool2d_cat_4,@function
        .size           triton_poi_fused__native_batch_norm_legit_no_training_add_avg_pool2d_cat_4,(.L_x_1 - triton_poi_fused__native_batch_norm_legit_no_training_add_avg_pool2d_cat_4)
        .other          triton_poi_fused__native_batch_norm_legit_no_training_add_avg_pool2d_cat_4,@"STO_CUDA_ENTRY STV_DEFAULT"
triton_poi_fused__native_batch_norm_legit_no_training_add_avg_pool2d_cat_4:
.text.triton_poi_fused__native_batch_norm_legit_no_training_add_avg_pool2d_cat_4:
[----:B------:R-:W0:Y:S01]  /*0000*/  LDC R1, c[0x0][0x28] ;  /* 0x00000a00ff017b82 */ /* 0x000e220000000800 */
[----:B------:R-:W1:Y:S01]  /*0010*/  S2R R23, SR_TID.X ;  /* 0x0000000000177919 */ /* 0x000e620000002100 */
[----:B------:R-:W-:Y:S01]  /*0020*/  CS2R R8, SRZ ;  /* 0x0000000000087805 */ /* 0x000fe2000001ff00 */
[----:B------:R-:W2:Y:S01]  /*0030*/  S2R R0, SR_CTAID.X ;  /* 0x0000000000007919 */ /* 0x000ea20000002500 */
[----:B------:R-:W-:Y:S01]  /*0040*/  HFMA2.MMA R30, -RZ, RZ, 0, 0 ;  /* 0x00000000ff1e7435 */ /* 0x000fe200000001ff */
[----:B------:R-:W-:Y:S01]  /*0050*/  ULDC.64 UR4, c[0x0][0x208] ;  /* 0x0000820000047ab9 */ /* 0x000fe20000000a00 */
[----:B------:R-:W-:Y:S02]  /*0060*/  IMAD.MOV.U32 R32, RZ, RZ, RZ ;  /* 0x000000ffff207224 */ /* 0x000fe400078e00ff */
[----:B------:R-:W3:Y:S08]  /*0070*/  LDC.64 R26, c[0x0][0x228] ;  /* 0x00008a00ff1a7b82 */ /* 0x000ef00000000a00 */
[----:B------:R-:W4:Y:S01]  /*0080*/  LDC.64 R20, c[0x0][0x240] ;  /* 0x00009000ff147b82 */ /* 0x000f220000000a00 */
[----:B-1----:R-:W-:-:S02]  /*0090*/  LOP3.LUT R23, R23, 0x7f, RZ, 0xc0, !PT ;  /* 0x0000007f17177812 */ /* 0x002fc400078ec0ff */
[----:B--2---:R-:W-:-:S03]  /*00a0*/  SHF.R.S32.HI R2, RZ, 0x18, R0 ;  /* 0x00000018ff027819 */ /* 0x004fc60000011400 */
[----:B------:R-:W-:Y:S01]  /*00b0*/  IMAD R23, R0, 0x80, R23 ;  /* 0x0000008000177824 */ /* 0x000fe200078e0217 */
[----:B------:R-:W-:-:S03]  /*00c0*/  SGXT R0, R2, 0x1 ;  /* 0x000000010200781a */ /* 0x000fc60000000200 */
[C---:B------:R-:W-:Y:S01]  /*00d0*/  VIADD R7, R23.reuse, 0xfffffffc ;  /* 0xfffffffc17077836 */ /* 0x040fe20000000000 */
[----:B------:R-:W1:Y:S01]  /*00e0*/  LDC.64 R2, c[0x0][0x210] ;  /* 0x00008400ff027b82 */ /* 0x000e620000000a00 */
[----:B------:R-:W-:Y:S01]  /*00f0*/  VIADD R11, R23, 0xfffffffd ;  /* 0xfffffffd170b7836 */ /* 0x000fe20000000000 */
[----:B------:R-:W-:-:S04]  /*0100*/  LEA.HI R4, R0, R23, RZ, 0x2 ;  /* 0x0000001700047211 */ /* 0x000fc800078f10ff */
[----:B------:R-:W-:Y:S02]  /*0110*/  SHF.R.S32.HI R33, RZ, 0x2, R4 ;  /* 0x00000002ff217819 */ /* 0x000fe40000011404 */
[----:B------:R-:W-:Y:S02]  /*0120*/  LOP3.LUT R36, R4, 0xfffffffc, RZ, 0xc0, !PT ;  /* 0xfffffffc04247812 */ /* 0x000fe400078ec0ff */
[----:B------:R-:W-:-:S03]  /*0130*/  LEA.HI R5, R33, R33, RZ, 0x2 ;  /* 0x0000002121057211 */ /* 0x000fc600078f10ff */
[----:B------:R-:W-:Y:S01]  /*0140*/  IMAD.IADD R36, R23, 0x1, -R36 ;  /* 0x0000000117247824 */ /* 0x000fe200078e0a24 */
[----:B------:R-:W-:Y:S01]  /*0150*/  LOP3.LUT R6, R5, 0xfffffffc, RZ, 0xc0, !PT ;  /* 0xfffffffc05067812 */ /* 0x000fe200078ec0ff */
[----:B------:R-:W-:-:S03]  /*0160*/  VIADD R5, R23, 0xfffffffb ;  /* 0xfffffffb17057836 */ /* 0x000fc60000000000 */
[----:B------:R-:W-:Y:S01]  /*0170*/  IADD3 R31, R36, 0x1, RZ ;  /* 0x00000001241f7810 */ /* 0x000fe20007ffe0ff */
[----:B------:R-:W-:-:S03]  /*0180*/  IMAD.IADD R33, R33, 0x1, -R6 ;  /* 0x0000000121217824 */ /* 0x000fc600078e0a06 */
[----:B------:R-:W-:Y:S02]  /*0190*/  ISETP.GE.U32.AND P2, PT, R31, 0x4, PT ;  /* 0x000000041f00780c */ /* 0x000fe40003f46070 */
[----:B------:R-:W-:Y:S01]  /*01a0*/  ISETP.GT.AND P0, PT, R33, RZ, PT ;  /* 0x000000ff2100720c */ /* 0x000fe20003f04270 */
[----:B-1----:R-:W-:-:S03]  /*01b0*/  IMAD.WIDE R4, R5, 0x4, R2 ;  /* 0x0000000405047825 */ /* 0x002fc600078e0202 */
[C---:B------:R-:W-:Y:S01]  /*01c0*/  ISETP.GT.AND P1, PT, R36.reuse, RZ, P0 ;  /* 0x000000ff2400720c */ /* 0x040fe20000724270 */
[----:B------:R-:W-:Y:S01]  /*01d0*/  IMAD.WIDE R6, R7, 0x4, R2 ;  /* 0x0000000407067825 */ /* 0x000fe200078e0202 */
[----:B------:R-:W-:Y:S02]  /*01e0*/  ISETP.GT.AND P0, PT, R36, -0x1, P0 ;  /* 0xffffffff2400780c */ /* 0x000fe40000704270 */
[C---:B------:R-:W-:Y:S02]  /*01f0*/  ISETP.LT.AND P5, PT, R23.reuse, 0x100, P1 ;  /* 0x000001001700780c */ /* 0x040fe40000fa1270 */
[----:B------:R-:W-:Y:S02]  /*0200*/  ISETP.LT.AND P4, PT, R23, 0x100, P0 ;  /* 0x000001001700780c */ /* 0x000fe40000781270 */
[C---:B------:R-:W-:Y:S02]  /*0210*/  ISETP.GT.AND P0, PT, R33.reuse, RZ, !P2 ;  /* 0x000000ff2100720c */ /* 0x040fe40005704270 */
[----:B------:R-:W-:-:S02]  /*0220*/  ISETP.GT.AND P1, PT, R33, -0x1, PT ;  /* 0xffffffff2100780c */ /* 0x000fc40003f24270 */
[----:B------:R-:W-:Y:S02]  /*0230*/  ISETP.LT.AND P3, PT, R23, 0x100, P0 ;  /* 0x000001001700780c */ /* 0x000fe40000761270 */
[----:B------:R-:W-:Y:S01]  /*0240*/  ISETP.GT.AND P0, PT, R36, RZ, P1 ;  /* 0x000000ff2400720c */ /* 0x000fe20000f04270 */
[----:B------:R-:W-:-:S04]  /*0250*/  IMAD.WIDE R10, R11, 0x4, R2 ;  /* 0x000000040b0a7825 */ /* 0x000fc800078e0202 */
[C---:B------:R-:W-:Y:S01]  /*0260*/  VIADD R15, R23.reuse, 0xffffffff ;  /* 0xffffffff170f7836 */ /* 0x040fe20000000000 */
[----:B------:R-:W-:Y:S01]  /*0270*/  ISETP.LT.AND P0, PT, R23, 0x100, P0 ;  /* 0x000001001700780c */ /* 0x000fe20000701270 */
[----:B------:R1:W2:Y:S01]  /*0280*/  @P5 LDG.E R8, desc[UR4][R4.64] ;  /* 0x0000000404085981 */ /* 0x0002a2000c1e1900 */
[----:B------:R-:W-:Y:S01]  /*0290*/  LEA.HI R0, R0, R23, RZ, 0x4 ;  /* 0x0000001700007211 */ /* 0x000fe200078f20ff */
[----:B------:R-:W-:Y:S01]  /*02a0*/  VIADD R34, R33, 0x1 ;  /* 0x0000000121227836 */ /* 0x000fe20000000000 */
[----:B------:R-:W-:Y:S01]  /*02b0*/  P2R R17, PR, RZ, 0x10 ;  /* 0x00000010ff117803 */ /* 0x000fe20000000000 */
[----:B------:R5:W2:Y:S01]  /*02c0*/  @P4 LDG.E R9, desc[UR4][R6.64] ;  /* 0x0000000406094981 */ /* 0x000aa2000c1e1900 */
[--C-:B------:R-:W-:Y:S01]  /*02d0*/  IMAD.WIDE R12, R15, 0x4, R2.reuse ;  /* 0x000000040f0c7825 */ /* 0x100fe200078e0202 */
[----:B------:R-:W-:Y:S02]  /*02e0*/  ISETP.GT.AND P2, PT, R33, -0x1, !P2 ;  /* 0xffffffff2100780c */ /* 0x000fe40005744270 */
[----:B------:R3:W2:Y:S01]  /*02f0*/  @P3 LDG.E R30, desc[UR4][R10.64] ;  /* 0x000000040a1e3981 */ /* 0x0006a2000c1e1900 */
[----:B------:R-:W-:Y:S01]  /*0300*/  IMAD.MOV.U32 R22, RZ, RZ, RZ ;  /* 0x000000ffff167224 */ /* 0x000fe200078e00ff */
[----:B-1----:R-:W1:Y:S01]  /*0310*/  LDC.64 R4, c[0x0][0x230] ;  /* 0x00008c00ff047b82 */ /* 0x002e620000000a00 */
[----:B------:R-:W-:Y:S01]  /*0320*/  IMAD.WIDE R28, R23, 0x4, R2 ;  /* 0x00000004171c7825 */ /* 0x000fe200078e0202 */
[----:B------:R4:W2:Y:S01]  /*0330*/  @P0 LDG.E R32, desc[UR4][R12.64] ;  /* 0x000000040c200981 */ /* 0x0008a2000c1e1900 */
[----:B------:R-:W-:-:S02]  /*0340*/  SHF.R.S32.HI R0, RZ, 0x4, R0 ;  /* 0x00000004ff007819 */ /* 0x000fc40000011400 */
[----:B------:R-:W-:Y:S02]  /*0350*/  P2R R14, PR, RZ, 0x20 ;  /* 0x00000020ff0e7803 */ /* 0x000fe40000000000 */
[----:B------:R-:W-:Y:S01]  /*0360*/  LEA.HI R16, R0, R0, RZ, 0x2 ;  /* 0x0000000000107211 */ /* 0x000fe200078f10ff */
[----:B-----5:R-:W5:Y:S01]  /*0370*/  LDC.64 R6, c[0x0][0x238] ;  /* 0x00008e00ff067b82 */ /* 0x020f620000000a00 */
[----:B------:R-:W-:Y:S02]  /*0380*/  ISETP.GE.AND P1, PT, R23, 0x100, PT ;  /* 0x000001001700780c */ /* 0x000fe40003f26270 */
[----:B0--3--:R-:W-:Y:S02]  /*0390*/  LOP3.LUT R11, R16, 0xfffffffc, RZ, 0xc0, !PT ;  /* 0xfffffffc100b7812 */ /* 0x009fe400078ec0ff */
[----:B------:R-:W-:Y:S02]  /*03a0*/  P2R R25, PR, RZ, 0x8 ;  /* 0x00000008ff197803 */ /* 0x000fe40000000000 */
[----:B------:R-:W-:Y:S01]  /*03b0*/  IADD3 R11, R0, -R11, RZ ;  /* 0x8000000b000b7210 */ /* 0x000fe20007ffe0ff */
[----:B----4-:R-:W-:-:S04]  /*03c0*/  IMAD.MOV.U32 R12, RZ, RZ, RZ ;  /* 0x000000ffff0c7224 */ /* 0x010fc800078e00ff */
[----:B-1----:R-:W-:-:S05]  /*03d0*/  IMAD.WIDE R4, R11, 0x4, R4 ;  /* 0x000000040b047825 */ /* 0x002fca00078e0204 */
[----:B------:R0:W3:Y:S02]  /*03e0*/  @!P1 LDG.E.EL R12, desc[UR4][R4.64] ;  /* 0x00000004040c9981 */ /* 0x0000e4000c2e1900 */
[----:B0-----:R-:W-:-:S04]  /*03f0*/  LOP3.LUT R4, R33, R36, RZ, 0xfc, !PT ;  /* 0x0000002421047212 */ /* 0x001fc800078efcff */
[----:B------:R-:W-:Y:S01]  /*0400*/  ISETP.GT.AND P4, PT, R4, -0x1, !P1 ;  /* 0xffffffff0400780c */ /* 0x000fe20004f84270 */
[----:B------:R-:W-:-:S04]  /*0410*/  IMAD.WIDE R26, R11, 0x4, R26 ;  /* 0x000000040b1a7825 */ /* 0x000fc800078e021a */
[----:B-----5:R-:W-:-:S04]  /*0420*/  IMAD.WIDE R6, R11, 0x4, R6 ;  /* 0x000000040b067825 */ /* 0x020fc800078e0206 */
[----:B------:R-:W-:Y:S01]  /*0430*/  IMAD.WIDE R20, R11, 0x4, R20 ;  /* 0x000000040b147825 */ /* 0x000fe200078e0214 */
[----:B------:R-:W-:Y:S02]  /*0440*/  CS2R R10, SRZ ;  /* 0x00000000000a7805 */ /* 0x000fe4000001ff00 */
[----:B------:R-:W-:Y:S02]  /*0450*/  ISETP.GE.U32.AND P5, PT, R34, 0x4, PT ;  /* 0x000000042200780c */ /* 0x000fe40003fa6070 */
[C---:B------:R-:W-:Y:S01]  /*0460*/  ISETP.LT.AND P2, PT, R23.reuse, 0x100, P2 ;  /* 0x000001001700780c */ /* 0x040fe20001741270 */
[----:B------:R-:W-:Y:S01]  /*0470*/  IMAD.MOV.U32 R0, RZ, RZ, RZ ;  /* 0x000000ffff007224 */ /* 0x000fe200078e00ff */
[----:B------:R-:W-:Y:S01]  /*0480*/  HFMA2.MMA R16, -RZ, RZ, 0, 0 ;  /* 0x00000000ff107435 */ /* 0x000fe200000001ff */
[----:B------:R-:W4:Y:S01]  /*0490*/  @!P1 LDG.E R11, desc[UR4][R28.64] ;  /* 0x000000041c0b9981 */ /* 0x000f22000c1e1900 */
[----:B------:R-:W-:Y:S01]  /*04a0*/  VIADD R13, R23, 0x1 ;  /* 0x00000001170d7836 */ /* 0x000fe20000000000 */
[----:B------:R-:W-:-:S02]  /*04b0*/  ISETP.GT.AND P3, PT, R36, RZ, !P5 ;  /* 0x000000ff2400720c */ /* 0x000fc40006f64270 */
[----:B------:R0:W5:Y:S01]  /*04c0*/  @P4 LDG.E R22, desc[UR4][R28.64] ;  /* 0x000000041c164981 */ /* 0x000162000c1e1900 */
[----:B------:R-:W-:Y:S02]  /*04d0*/  ISETP.GE.AND P6, PT, R36, 0x2, PT ;  /* 0x000000022400780c */ /* 0x000fe40003fc6270 */
[----:B------:R-:W-:Y:S01]  /*04e0*/  ISETP.LT.AND P3, PT, R23, 0x100, P3 ;  /* 0x000001001700780c */ /* 0x000fe20001f61270 */
[----:B------:R1:W3:Y:S01]  /*04f0*/  @!P1 LDG.E.EL R0, desc[UR4][R26.64] ;  /* 0x000000041a009981 */ /* 0x0002e2000c2e1900 */
[----:B------:R-:W-:-:S03]  /*0500*/  MOV R19, RZ ;  /* 0x000000ff00137202 */ /* 0x000fc60000000f00 */
[----:B------:R1:W3:Y:S01]  /*0510*/  @!P1 LDG.E.EL R10, desc[UR4][R20.64] ;  /* 0x00000004140a9981 */ /* 0x0002e2000c2e1900 */
[----:B0-----:R-:W-:Y:S02]  /*0520*/  IADD3 R28, R36, 0x2, RZ ;  /* 0x00000002241c7810 */ /* 0x001fe40007ffe0ff */
[----:B------:R-:W-:Y:S01]  /*0530*/  ISETP.GT.AND P5, PT, R36, -0x1, !P5 ;  /* 0xffffffff2400780c */ /* 0x000fe20006fa4270 */
[----:B------:R0:W3:Y:S01]  /*0540*/  @!P1 LDG.E.EL R19, desc[UR4][R6.64] ;  /* 0x0000000406139981 */ /* 0x0000e2000c2e1900 */
[----:B-1----:R-:W-:Y:S01]  /*0550*/  IMAD.WIDE R26, R13, 0x4, R2 ;  /* 0x000000040d1a7825 */ /* 0x002fe200078e0202 */
[----:B------:R-:W-:Y:S02]  /*0560*/  SEL R28, R28, RZ, !P6 ;  /* 0x000000ff1c1c7207 */ /* 0x000fe40007000000 */
[----:B------:R-:W-:Y:S01]  /*0570*/  ISETP.GT.AND P6, PT, R36, 0x1, PT ;  /* 0x000000012400780c */ /* 0x000fe20003fc4270 */
[----:B------:R-:W-:Y:S01]  /*0580*/  VIADD R21, R23, 0x3 ;  /* 0x0000000317157836 */ /* 0x000fe20000000000 */
[----:B------:R1:W3:Y:S01]  /*0590*/  @P2 LDG.E R16, desc[UR4][R26.64] ;  /* 0x000000041a102981 */ /* 0x0002e2000c1e1900 */
[----:B------:R-:W-:-:S02]  /*05a0*/  P2R R20, PR, RZ, 0x4 ;  /* 0x00000004ff147803 */ /* 0x000fc40000000000 */
[----:B------:R-:W-:Y:S01]  /*05b0*/  ISETP.NE.AND P2, PT, R14, RZ, PT ;  /* 0x000000ff0e00720c */ /* 0x000fe20003f45270 */
[----:B0-----:R-:W-:Y:S01]  /*05c0*/  IMAD.WIDE R6, R21, 0x4, R2 ;  /* 0x0000000415067825 */ /* 0x001fe200078e0202 */
[----:B------:R-:W-:Y:S02]  /*05d0*/  MOV R14, RZ ;  /* 0x000000ff000e7202 */ /* 0x000fe40000000f00 */
[----:B------:R-:W-:Y:S01]  /*05e0*/  ISETP.LT.AND P5, PT, R23, 0x100, P5 ;  /* 0x000001001700780c */ /* 0x000fe20002fa1270 */
[----:B-1----:R-:W-:Y:S01]  /*05f0*/  VIADD R27, R36, 0xffffffff ;  /* 0xffffffff241b7836 */ /* 0x002fe20000000000 */
[----:B------:R-:W-:Y:S02]  /*0600*/  P2R R18, PR, RZ, 0x10 ;  /* 0x00000010ff127803 */ /* 0x000fe40000000000 */
[----:B------:R0:W3:Y:S01]  /*0610*/  @P3 LDG.E R14, desc[UR4][R6.64] ;  /* 0x00000004060e3981 */ /* 0x0000e2000c1e1900 */
[----:B------:R-:W-:Y:S01]  /*0620*/  ISETP.NE.AND P4, PT, R17, RZ, PT ;  /* 0x000000ff1100720c */ /* 0x000fe20003f85270 */
[----:B------:R-:W-:Y:S01]  /*0630*/  VIADD R17, R23, 0x4 ;  /* 0x0000000417117836 */ /* 0x000fe20000000000 */
[----:B------:R-:W-:Y:S01]  /*0640*/  P2R R24, PR, RZ, 0x8 ;  /* 0x00000008ff187803 */ /* 0x000fe20000000000 */
[----:B------:R-:W-:Y:S01]  /*0650*/  VIADD R26, R28, 0x4 ;  /* 0x000000041c1a7836 */ /* 0x000fe20000000000 */
[----:B------:R-:W-:-:S02]  /*0660*/  @!P6 IADD3 R26, R28, RZ, RZ ;  /* 0x000000ff1c1ae210 */ /* 0x000fc40007ffe0ff */
[----:B------:R-:W-:Y:S02]  /*0670*/  SEL R27, R27, RZ, P6 ;  /* 0x000000ff1b1b7207 */ /* 0x000fe40003000000 */
[----:B------:R-:W-:Y:S01]  /*0680*/  ISETP.NE.AND P3, PT, R25, RZ, PT ;  /* 0x000000ff1900720c */ /* 0x000fe20003f65270 */
[C---:B0-----:R-:W-:Y:S01]  /*0690*/  VIADD R6, R33.reuse, 0x2 ;  /* 0x0000000221067836 */ /* 0x041fe20000000000 */
[----:B------:R-:W-:Y:S01]  /*06a0*/  ISETP.GE.AND P6, PT, R33, 0x2, PT ;  /* 0x000000022100780c */ /* 0x000fe20003fc6270 */
[----:B------:R-:W-:Y:S01]  /*06b0*/  IMAD.MOV.U32 R25, RZ, RZ, RZ ;  /* 0x000000ffff197224 */ /* 0x000fe200078e00ff */
[----:B------:R-:W-:Y:S01]  /*06c0*/  LOP3.LUT R34, R34, R31, RZ, 0xfc, !PT ;  /* 0x0000001f22227212 */ /* 0x000fe200078efcff */
[----:B------:R-:W-:Y:S01]  /*06d0*/  IMAD.WIDE R4, R17, 0x4, R2 ;  /* 0x0000000411047825 */ /* 0x000fe200078e0202 */
[----:B------:R-:W-:Y:S02]  /*06e0*/  SEL R6, R6, RZ, !P6 ;  /* 0x000000ff06067207 */ /* 0x000fe40007000000 */
[----:B------:R-:W-:Y:S01]  /*06f0*/  ISETP.GT.AND P6, PT, R33, 0x1, PT ;  /* 0x000000012100780c */ /* 0x000fe20003fc4270 */
[----:B------:R-:W-:Y:S01]  /*0700*/  VIADD R31, R23, 0x5 ;  /* 0x00000005171f7836 */ /* 0x000fe20000000000 */
[----:B------:R0:W3:Y:S01]  /*0710*/  @P5 LDG.E R25, desc[UR4][R4.64] ;  /* 0x0000000404195981 */ /* 0x0000e2000c1e1900 */
[----:B------:R-:W-:-:S02]  /*0720*/  VIADD R29, R33, 0xffffffff ;  /* 0xffffffff211d7836 */ /* 0x000fc40000000000 */
[----:B0-----:R-:W-:Y:S02]  /*0730*/  IMAD.WIDE R4, R31, 0x4, R2 ;  /* 0x000000041f047825 */ /* 0x001fe400078e0202 */
[----:B------:R-:W0:Y:S01]  /*0740*/  LDC.64 R2, c[0x0][0x218] ;  /* 0x00008600ff027b82 */ /* 0x000e220000000a00 */
[----:B------:R-:W-:-:S05]  /*0750*/  IADD3 R28, R6, 0x4, RZ ;  /* 0x00000004061c7810 */ /* 0x000fca0007ffe0ff */
[----:B------:R-:W-:Y:S01]  /*0760*/  @!P6 IMAD.MOV R28, RZ, RZ, R6 ;  /* 0x000000ffff1ce224 */ /* 0x000fe200078e0206 */
[----:B------:R-:W-:Y:S02]  /*0770*/  SEL R29, R29, RZ, P6 ;  /* 0x000000ff1d1d7207 */ /* 0x000fe40003000000 */
[----:B------:R-:W-:Y:S01]  /*0780*/  ISETP.LT.U32.AND P6, PT, R34, 0x4, !P1 ;  /* 0x000000042200780c */ /* 0x000fe20004fc1070 */
[----:B------:R-:W-:Y:S01]  /*0790*/  HFMA2.MMA R33, -RZ, RZ, 0, 0 ;  /* 0x00000000ff217435 */ /* 0x000fe200000001ff */
[----:B------:R-:W-:Y:S01]  /*07a0*/  VIADD R7, R23, 0xfffffffb ;  /* 0xfffffffb17077836 */ /* 0x000fe20000000000 */
[----:B------:R-:W-:-:S10]  /*07b0*/  CS2R R34, SRZ ;  /* 0x0000000000227805 */ /* 0x000fd4000001ff00 */
[----:B------:R0:W3:Y:S02]  /*07c0*/  @P6 LDG.E R33, desc[UR4][R4.64] ;  /* 0x0000000404216981 */ /* 0x0000e4000c1e1900 */
[----:B0-----:R-:W-:-:S04]  /*07d0*/  IMAD.WIDE R4, R7, 0x4, R2 ;  /* 0x0000000407047825 */ /* 0x001fc800078e0202 */
[----:B------:R-:W-:Y:S01]  /*07e0*/  VIADD R7, R23, 0xfffffffc ;  /* 0xfffffffc17077836 */ /* 0x000fe20000000000 */
[----:B------:R-:W3:Y:S03]  /*07f0*/  @P2 LDG.E R34, desc[UR4][R4.64] ;  /* 0x0000000404222981 */ /* 0x000ee6000c1e1900 */
[----:B------:R-:W-:-:S05]  /*0800*/  IMAD.WIDE R6, R7, 0x4, R2 ;  /* 0x0000000407067825 */ /* 0x000fca00078e0202 */
[----:B------:R0:W3:Y:S01]  /*0810*/  @P4 LDG.E R35, desc[UR4][R6.64] ;  /* 0x0000000406234981 */ /* 0x0000e2000c1e1900 */
[----:B--2---:R-:W-:Y:S02]  /*0820*/  SEL R8, R8, RZ, P2 ;  /* 0x000000ff08087207 */ /* 0x004fe40001000000 */
[----:B------:R-:W-:Y:S02]  /*0830*/  SEL R9, R9, RZ, P4 ;  /* 0x000000ff09097207 */ /* 0x000fe40002000000 */
[----:B------:R-:W-:-:S03]  /*0840*/  SEL R30, R30, RZ, P3 ;  /* 0x000000ff1e1e7207 */ /* 0x000fc60001800000 */
[----:B------:R-:W-:Y:S01]  /*0850*/  FADD R9, R8, R9 ;  /* 0x0000000908097221 */ /* 0x000fe20000000000 */
[----:B------:R-:W-:-:S03]  /*0860*/  SEL R32, R32, RZ, P0 ;  /* 0x000000ff20207207 */ /* 0x000fc60000000000 */
[----:B------:R-:W-:-:S04]  /*0870*/  FADD R9, R9, R30 ;  /* 0x0000001e09097221 */ /* 0x000fc80000000000 */
[----:B------:R-:W-:Y:S01]  /*0880*/  FADD R32, R9, R32 ;  /* 0x0000002009207221 */ /* 0x000fe20000000000 */
[----:B------:R-:W-:Y:S01]  /*0890*/  IADD3 R9, R23, -0x3, RZ ;  /* 0xfffffffd17097810 */ /* 0x000fe20007ffe0ff */
[----:B------:R-:W-:-:S04]  /*08a0*/  IMAD.MOV.U32 R30, RZ, RZ, RZ ;  /* 0x000000ffff1e7224 */ /* 0x000fc800078e00ff */
[----:B------:R-:W-:-:S05]  /*08b0*/  IMAD.WIDE R8, R9, 0x4, R2 ;  /* 0x0000000409087825 */ /* 0x000fca00078e0202 */
[----:B------:R1:W2:Y:S01]  /*08c0*/  @P3 LDG.E R30, desc[UR4][R8.64] ;  /* 0x00000004081e3981 */ /* 0x0002a2000c1e1900 */
[----:B0-----:R-:W-:-:S04]  /*08d0*/  IMAD.WIDE R6, R23, 0x4, R2 ;  /* 0x0000000417067825 */ /* 0x001fc800078e0202 */
[----:B-1----:R-:W-:-:S04]  /*08e0*/  IMAD.WIDE R8, R13, 0x4, R2 ;  /* 0x000000040d087825 */ /* 0x002fc800078e0202 */
[----:B------:R-:W-:Y:S01]  /*08f0*/  IMAD.MOV.U32 R13, RZ, RZ, RZ ;  /* 0x000000ffff0d7224 */ /* 0x000fe200078e00ff */
[----:B---3--:R-:W-:Y:S02]  /*0900*/  SEL R35, R35, RZ, P4 ;  /* 0x000000ff23237207 */ /* 0x008fe40002000000 */
[----:B------:R-:W-:-:S04]  /*0910*/  ISETP.NE.AND P4, PT, R18, RZ, PT ;  /* 0x000000ff1200720c */ /* 0x000fc80003f85270 */
[----:B-----5:R-:W-:Y:S02]  /*0920*/  SEL R5, R22, RZ, P4 ;  /* 0x000000ff16057207 */ /* 0x020fe40002000000 */
[----:B------:R-:W-:-:S03]  /*0930*/  SEL R34, R34, RZ, P2 ;  /* 0x000000ff22227207 */ /* 0x000fc60001000000 */
[----:B------:R-:W-:Y:S01]  /*0940*/  FADD R18, R32, R5 ;  /* 0x0000000520127221 */ /* 0x000fe20000000000 */
[----:B------:R-:W-:Y:S01]  /*0950*/  IMAD.IADD R5, R26, 0x1, -R27 ;  /* 0x000000011a057824 */ /* 0x000fe200078e0a1b */
[----:B------:R-:W-:Y:S01]  /*0960*/  ISETP.NE.AND P2, PT, R20, RZ, PT ;  /* 0x000000ff1400720c */ /* 0x000fe20003f45270 */
[----:B------:R-:W-:Y:S02]  /*0970*/  IMAD.MOV.U32 R22, RZ, RZ, RZ ;  /* 0x000000ffff167224 */ /* 0x000fe400078e00ff */
[----:B------:R-:W-:Y:S02]  /*0980*/  IMAD R28, R5, R28, RZ ;  /* 0x0000001c051c7224 */ /* 0x000fe400078e02ff */
[----:B------:R-:W-:-:S04]  /*0990*/  IMAD.WIDE R4, R15, 0x4, R2 ;  /* 0x000000040f047825 */ /* 0x000fc800078e0202 */
[----:B------:R-:W-:Y:S01]  /*09a0*/  IMAD.MOV.U32 R15, RZ, RZ, RZ ;  /* 0x000000ffff0f7224 */ /* 0x000fe200078e00ff */
[----:B------:R0:W3:Y:S01]  /*09b0*/  @P0 LDG.E R22, desc[UR4][R4.64] ;  /* 0x0000000404160981 */ /* 0x0000e2000c1e1900 */
[----:B------:R-:W-:-:S04]  /*09c0*/  IMAD.WIDE R20, R21, 0x4, R2 ;  /* 0x0000000415147825 */ /* 0x000fc800078e0202 */
[----:B------:R1:W5:Y:S01]  /*09d0*/  @P4 LDG.E R15, desc[UR4][R6.64] ;  /* 0x00000004060f4981 */ /* 0x000362000c1e1900 */
[----:B------:R-:W-:Y:S01]  /*09e0*/  IADD3 R26, R27, -R26, RZ ;  /* 0x8000001a1b1a7210 */ /* 0x000fe20007ffe0ff */
[----:B------:R-:W-:Y:S01]  /*09f0*/  FADD R35, R34, R35 ;  /* 0x0000002322237221 */ /* 0x000fe20000000000 */
[----:B------:R-:W-:Y:S02]  /*0a00*/  IMAD.MOV.U32 R27, RZ, RZ, RZ ;  /* 0x000000ffff1b7224 */ /* 0x000fe400078e00ff */
[----:B0-----:R-:W-:-:S04]  /*0a10*/  IMAD.WIDE R4, R17, 0x4, R2 ;  /* 0x0000000411047825 */ /* 0x001fc800078e0202 */
[--C-:B-1----:R-:W-:Y:S01]  /*0a20*/  IMAD.WIDE R6, R23, 0x4, R2.reuse ;  /* 0x0000000417067825 */ /* 0x102fe200078e0202 */
[----:B------:R-:W4:Y:S03]  /*0a30*/  @P5 LDG.E R27, desc[UR4][R4.64] ;  /* 0x00000004041b5981 */ /* 0x000f26000c1e1900 */
[----:B------:R-:W-:Y:S01]  /*0a40*/  IMAD.WIDE R2, R31, 0x4, R2 ;  /* 0x000000041f027825 */ /* 0x000fe200078e0202 */
[----:B------:R-:W-:-:S10]  /*0a50*/  HFMA2.MMA R17, -RZ, RZ, 0, 0 ;  /* 0x00000000ff117435 */ /* 0x000fd400000001ff */
[----:B------:R0:W4:Y:S01]  /*0a60*/  @!P1 LDG.E R17, desc[UR4][R6.64] ;  /* 0x0000000406119981 */ /* 0x000122000c1e1900 */
[----:B--2---:R-:W-:Y:S01]  /*0a70*/  SEL R30, R30, RZ, P3 ;  /* 0x000000ff1e1e7207 */ /* 0x004fe20001800000 */
[----:B------:R-:W-:Y:S01]  /*0a80*/  FADD R12, R12, 0.0010000000474974513054 ;  /* 0x3a83126f0c0c7421 */ /* 0x000fe20000000000 */
[----:B------:R-:W-:Y:S01]  /*0a90*/  ISETP.NE.AND P3, PT, R24, RZ, PT ;  /* 0x000000ff1800720c */ /* 0x000fe20003f65270 */
[----:B------:R-:W-:Y:S01]  /*0aa0*/  IMAD R26, R29, R26, R28 ;  /* 0x0000001a1d1a7224 */ /* 0x000fe200078e021c */
[----:B------:R-:W-:Y:S01]  /*0ab0*/  MOV R24, RZ ;  /* 0x000000ff00187202 */ /* 0x000fe20000000f00 */
[----:B0-----:R-:W0:Y:S05]  /*0ac0*/  LDC.64 R6, c[0x0][0x248] ;  /* 0x00009200ff067b82 */ /* 0x001e2a0000000a00 */
[----:B------:R1:W2:Y:S05]  /*0ad0*/  @P2 LDG.E R24, desc[UR4][R8.64] ;  /* 0x0000000408182981 */ /* 0x0002aa000c1e1900 */
[----:B------:R1:W2:Y:S02]  /*0ae0*/  @P3 LDG.E R13, desc[UR4][R20.64] ;  /* 0x00000004140d3981 */ /* 0x0002a4000c1e1900 */
[----:B-1----:R-:W1:Y:S01]  /*0af0*/  LDC.64 R8, c[0x0][0x220] ;  /* 0x00008800ff087b82 */ /* 0x002e620000000a00 */
[----:B------:R-:W-:Y:S01]  /*0b00*/  FADD R32, R35, R30 ;  /* 0x0000001e23207221 */ /* 0x000fe20000000000 */
[----:B------:R-:W-:-:S06]  /*0b10*/  IMAD.MOV.U32 R30, RZ, RZ, RZ ;  /* 0x000000ffff1e7224 */ /* 0x000fcc00078e00ff */
[----:B------:R0:W2:Y:S01]  /*0b20*/  @P6 LDG.E R30, desc[UR4][R2.64] ;  /* 0x00000004021e6981 */ /* 0x0000a2000c1e1900 */
[----:B------:R-:W-:Y:S02]  /*0b30*/  IMAD.MOV.U32 R21, RZ, RZ, RZ ;  /* 0x000000ffff157224 */ /* 0x000fe400078e00ff */
[----:B-1----:R-:W-:-:S05]  /*0b40*/  IMAD.WIDE R8, R23, 0x4, R8 ;  /* 0x0000000417087825 */ /* 0x002fca00078e0208 */
[----:B------:R1:W2:Y:S01]  /*0b50*/  @!P1 LDG.E R21, desc[UR4][R8.64] ;  /* 0x0000000408159981 */ /* 0x0002a2000c1e1900 */
[----:B------:R1:W3:Y:S01]  /*0b60*/  MUFU.SQRT R20, R12 ;  /* 0x0000000c00147308 */ /* 0x0002e20000002000 */
[----:B0-----:R-:W-:Y:S02]  /*0b70*/  SEL R2, R14, RZ, P3 ;  /* 0x000000ff0e027207 */ /* 0x001fe40001800000 */
[----:B------:R-:W-:Y:S02]  /*0b80*/  I2FP.F32.S32 R14, R26 ;  /* 0x0000001a000e7245 */ /* 0x000fe40000201400 */
[----:B------:R-:W-:Y:S02]  /*0b90*/  SEL R5, R16, RZ, P2 ;  /* 0x000000ff10057207 */ /* 0x000fe40001000000 */
[----:B------:R-:W-:Y:S02]  /*0ba0*/  SHF.R.S32.HI R4, RZ, 0x1f, R23 ;  /* 0x0000001fff047819 */ /* 0x000fe40000011417 */
[----:B------:R-:W-:Y:S01]  /*0bb0*/  SEL R25, R25, RZ, P5 ;  /* 0x000000ff19197207 */ /* 0x000fe20002800000 */
[----:B------:R-:W-:Y:S01]  /*0bc0*/  FADD R5, R18, R5 ;  /* 0x0000000512057221 */ /* 0x000fe20000000000 */
[----:B-1----:R-:W-:Y:S01]  /*0bd0*/  LEA.HI R12, R4, R23, RZ, 0x6 ;  /* 0x00000017040c7211 */ /* 0x002fe200078f30ff */
[----:B------:R-:W0:Y:S02]  /*0be0*/  LDC.64 R8, c[0x0][0x260] ;  /* 0x00009800ff087b82 */ /* 0x000e240000000a00 */
[----:B------:R-:W-:Y:S01]  /*0bf0*/  FADD R4, R5, R2 ;  /* 0x0000000205047221 */ /* 0x000fe20000000000 */
[----:B------:R-:W-:-:S03]  /*0c00*/  LOP3.LUT R2, R12, 0xffffffc0, RZ, 0xc0, !PT ;  /* 0xffffffc00c027812 */ /* 0x000fc600078ec0ff */
[----:B------:R-:W-:Y:S01]  /*0c10*/  FADD R16, R4, R25 ;  /* 0x0000001904107221 */ /* 0x000fe20000000000 */
[----:B------:R-:W-:Y:S01]  /*0c20*/  IADD3 R23, R23, -R2, RZ ;  /* 0x8000000217177210 */ /* 0x000fe20007ffe0ff */
[----:B------:R-:W1:Y:S01]  /*0c30*/  LDC.64 R4, c[0x0][0x250] ;  /* 0x00009400ff047b82 */ /* 0x000e620000000a00 */
[----:B------:R-:W-:-:S07]  /*0c40*/  SEL R33, R33, RZ, P6 ;  /* 0x000000ff21217207 */ /* 0x000fce0003000000 */
[----:B------:R-:W0:Y:S01]  /*0c50*/  LDC.64 R2, c[0x0][0x258] ;  /* 0x00009600ff027b82 */ /* 0x000e220000000a00 */
[----:B------:R-:W-:Y:S01]  /*0c60*/  FADD R33, R16, R33 ;  /* 0x0000002110217221 */ /* 0x000fe20000000000 */
[----:B------:R-:W-:-:S05]  /*0c70*/  SHF.R.S32.HI R12, RZ, 0x6, R12 ;  /* 0x00000006ff0c7819 */ /* 0x000fca000001140c */
[----:B------:R-:W-:-:S04]  /*0c80*/  IMAD R23, R12, 0x180, R23 ;  /* 0x000001800c177824 */ /* 0x000fc800078e0217 */
[----:B------:R-:W-:-:S04]  /*0c90*/  IMAD.WIDE R6, R23, 0x4, R6 ;  /* 0x0000000417067825 */ /* 0x000fc800078e0206 */
[----:B-1----:R-:W-:-:S04]  /*0ca0*/  IMAD.WIDE R4, R23, 0x4, R4 ;  /* 0x0000000417047825 */ /* 0x002fc800078e0204 */
[----:B0-----:R-:W-:-:S04]  /*0cb0*/  IMAD.WIDE R2, R23, 0x4, R2 ;  /* 0x0000000417027825 */ /* 0x001fc800078e0202 */
[----:B------:R-:W-:Y:S01]  /*0cc0*/  IMAD.WIDE R8, R23, 0x4, R8 ;  /* 0x0000000417087825 */ /* 0x000fe200078e0208 */
[----:B---3--:R-:W-:Y:S02]  /*0cd0*/  SEL R31, R22, RZ, P0 ;  /* 0x000000ff161f7207 */ /* 0x008fe40000000000 */
[C---:B------:R-:W-:Y:S02]  /*0ce0*/  FSETP.GT.AND P0, PT, R20.reuse, 8.50705917302346158658e+37, PT ;  /* 0x7e8000001400780b */ /* 0x040fe40003f04000 */
[----:B-----5:R-:W-:Y:S02]  /*0cf0*/  SEL R15, R15, RZ, P4 ;  /* 0x000000ff0f0f7207 */ /* 0x020fe40002000000 */
[----:B------:R-:W-:Y:S01]  /*0d00*/  FSETP.GEU.AND P4, PT, R20, 1.175494350822287508e-38, PT ;  /* 0x008000001400780b */ /* 0x000fe20003f8e000 */
[----:B------:R-:W-:-:S04]  /*0d10*/  FADD R32, R32, R31 ;  /* 0x0000001f20207221 */ /* 0x000fc80000000000 */
[----:B------:R-:W-:-:S04]  /*0d20*/  FADD R15, R32, R15 ;  /* 0x0000000f200f7221 */ /* 0x000fc80000000000 */
[----:B------:R-:W-:-:S04]  /*0d30*/  @P0 FMUL R20, R20, 0.25 ;  /* 0x3e80000014140820 */ /* 0x000fc80000400000 */
[----:B------:R-:W-:Y:S01]  /*0d40*/  @!P4 FMUL R20, R20, 16777216 ;  /* 0x4b8000001414c820 */ /* 0x000fe20000400000 */
[----:B----4-:R-:W-:-:S05]  /*0d50*/  SEL R27, R27, RZ, P5 ;  /* 0x000000ff1b1b7207 */ /* 0x010fca0002800000 */
[----:B------:R-:W0:Y:S01]  /*0d60*/  MUFU.RCP R20, R20 ;  /* 0x0000001400147308 */ /* 0x000e220000001000 */
[----:B------:R1:W-:Y:S01]  /*0d70*/  @!P1 STG.E desc[UR4][R6.64], R17 ;  /* 0x0000001106009986 */ /* 0x0003e2000c101904 */
[----:B--2---:R-:W-:Y:S02]  /*0d80*/  SEL R24, R24, RZ, P2 ;  /* 0x000000ff18187207 */ /* 0x004fe40001000000 */
[C---:B------:R-:W-:Y:S02]  /*0d90*/  FSETP.GT.AND P2, PT, |R14|.reuse, 8.50705917302346158658e+37, PT ;  /* 0x7e8000000e00780b */ /* 0x040fe40003f44200 */
[----:B------:R-:W-:Y:S02]  /*0da0*/  SEL R13, R13, RZ, P3 ;  /* 0x000000ff0d0d7207 */ /* 0x000fe40001800000 */
[----:B------:R-:W-:Y:S01]  /*0db0*/  FSETP.GEU.AND P3, PT, |R14|, 1.175494350822287508e-38, PT ;  /* 0x008000000e00780b */ /* 0x000fe20003f6e200 */
[----:B------:R-:W-:Y:S01]  /*0dc0*/  FADD R24, R15, R24 ;  /* 0x000000180f187221 */ /* 0x000fe20000000000 */
[----:B------:R-:W-:-:S07]  /*0dd0*/  IMAD.MOV.U32 R15, RZ, RZ, 0x3e800000 ;  /* 0x3e800000ff0f7424 */ /* 0x000fce00078e00ff */
[----:B------:R-:W-:Y:S01]  /*0de0*/  @P2 FMUL R14, R14, 0.25 ;  /* 0x3e8000000e0e2820 */ /* 0x000fe20000400000 */
[----:B------:R-:W-:-:S03]  /*0df0*/  FADD R24, R24, R13 ;  /* 0x0000000d18187221 */ /* 0x000fc60000000000 */
[----:B------:R-:W-:Y:S01]  /*0e00*/  @!P3 FMUL R14, R14, 16777216 ;  /* 0x4b8000000e0eb820 */ /* 0x000fe20000400000 */
[----:B------:R-:W-:Y:S01]  /*0e10*/  SEL R30, R30, RZ, P6 ;  /* 0x000000ff1e1e7207 */ /* 0x000fe20003000000 */
[----:B------:R-:W-:Y:S01]  /*0e20*/  FADD R27, R24, R27 ;  /* 0x0000001b181b7221 */ /* 0x000fe20000000000 */
[----:B------:R-:W-:-:S03]  /*0e30*/  FSEL R15, R15, 1, P0 ;  /* 0x3f8000000f0f7808 */ /* 0x000fc60000000000 */
[----:B------:R-:W2:Y:S01]  /*0e40*/  MUFU.RCP R14, R14 ;  /* 0x0000000e000e7308 */ /* 0x000ea20000001000 */
[----:B------:R-:W-:Y:S01]  /*0e50*/  FADD R13, R27, R30 ;  /* 0x0000001e1b0d7221 */ /* 0x000fe20000000000 */
[----:B------:R-:W-:Y:S01]  /*0e60*/  @!P4 FMUL R15, R15, 16777216 ;  /* 0x4b8000000f0fc820 */ /* 0x000fe20000400000 */
[----:B------:R-:W-:Y:S02]  /*0e70*/  @P2 FMUL R33, R33, 0.25 ;  /* 0x3e80000021212820 */ /* 0x000fe40000400000 */
[----:B------:R-:W-:Y:S01]  /*0e80*/  @P2 FMUL R13, R13, 0.25 ;  /* 0x3e8000000d0d2820 */ /* 0x000fe20000400000 */
[----:B0-----:R-:W-:Y:S01]  /*0e90*/  FMUL R15, R20, R15 ;  /* 0x0000000f140f7220 */ /* 0x001fe20000400000 */
[----:B------:R-:W-:Y:S02]  /*0ea0*/  @!P3 FMUL R33, R33, 16777216 ;  /* 0x4b8000002121b820 */ /* 0x000fe40000400000 */
[----:B------:R-:W-:Y:S01]  /*0eb0*/  @!P3 FMUL R13, R13, 16777216 ;  /* 0x4b8000000d0db820 */ /* 0x000fe20000400000 */
[----:B------:R-:W-:-:S03]  /*0ec0*/  FADD R0, -R0, R21 ;  /* 0x0000001500007221 */ /* 0x000fc60000000100 */
[----:B--2---:R-:W-:Y:S01]  /*0ed0*/  FMUL R13, R14, R13 ;  /* 0x0000000d0e0d7220 */ /* 0x004fe20000400000 */
[----:B------:R-:W-:Y:S01]  /*0ee0*/  FMUL R15, R0, R15 ;  /* 0x0000000f000f7220 */ /* 0x000fe20000400000 */
[----:B------:R-:W-:Y:S02]  /*0ef0*/  FMUL R0, R14, R33 ;  /* 0x000000210e007220 */ /* 0x000fe40000400000 */
[----:B------:R-:W-:Y:S01]  /*0f00*/  FADD R13, R13, R13 ;  /* 0x0000000d0d0d7221 */ /* 0x000fe20000000000 */
[----:B------:R-:W-:Y:S01]  /*0f10*/  FFMA R10, R15, R19, R10 ;  /* 0x000000130f0a7223 */ /* 0x000fe2000000000a */
[----:B------:R-:W-:-:S05]  /*0f20*/  FADD R15, R0, R17 ;  /* 0x00000011000f7221 */ /* 0x000fca0000000000 */
[----:B------:R1:W-:Y:S01]  /*0f30*/  @!P1 STG.E desc[UR4][R4.64], R15 ;  /* 0x0000000f04009986 */ /* 0x0003e2000c101904 */
[----:B------:R-:W-:-:S03]  /*0f40*/  FADD R11, R10, R11 ;  /* 0x0000000b0a0b7221 */ /* 0x000fc60000000000 */
[----:B------:R1:W-:Y:S01]  /*0f50*/  @!P1 STG.E desc[UR4][R2.64], R13 ;  /* 0x0000000d02009986 */ /* 0x0003e2000c101904 */
[----:B------:R-:W-:Y:S05]  /*0f60*/  @P1 EXIT ;  /* 0x000000000000194d */ /* 0x000fea0003800000 */
[----:B------:R-:W-:Y:S01]  /*0f70*/  STG.E desc[UR4][R8.64], R11 ;  /* 0x0000000b08007986 */ /* 0x000fe2000c101904 */
[----:B------:R-:W-:Y:S05]  /*0f80*/  EXIT ;  /* 0x000000000000794d */ /* 0x000fea0003800000 */
.L_x_0:
[----:B------:R-:W-:-:S00]  /*0f90*/  BRA `(.L_x_0) ;  /* 0xfffffffc00fc7947 */ /* 0x000fc0000383ffff */
[----:B------:R-:W-:-:S00]  /*0fa0*/  NOP ;  /* 0x0000000000007918 */ /* 0x000fc00000000000 */
        /* <DEDUP_REMOVED lines=13> */
.L_x_1:


//--------------------- .nv.global.init           --------------------------
	.section	.nv.global.init,"aw",@progbits
.nv.global.init:
	.type		_$_str,@object
	.size		_$_str,(_$_str_$_2 - _$_str)
_$_str:
        /*0000*/ 	.byte	0x5f, 0x5f, 0x43, 0x55, 0x44, 0x41, 0x5f, 0x46, 0x54, 0x5a, 0x00
	.type		_$_str_$_2,@object
	.size		_$_str_$_2,(.L_1 - _$_str_$_2)
_$_str_$_2:
        /*000b*/ 	.byte	0x5f, 0x5f, 0x43, 0x55, 0x44, 0x41, 0x5f, 0x50, 0x52, 0x45, 0x43, 0x5f, 0x53, 0x51, 0x52, 0x54
        /*001b*/ 	.byte	0x00
.L_1:


//--------------------- .nv.constant0.triton_poi_fused__native_batch_norm_legit_no_training_add_avg_pool2d_cat_4 --------------------------
	.section	.nv.constant0.triton_poi_fused__native_batch_norm_legit_no_training_add_avg_pool2d_cat_4,"a",@progbits
	.sectionflags	@""
	.align	4
.nv.constant0.triton_poi_fused__native_batch_norm_legit_no_training_add_avg_pool2d_cat_4:
	.zero		620
